//
// Generated by NVIDIA NVVM Compiler
//
// Compiler Build ID: CL-36424714
// Cuda compilation tools, release 13.0, V13.0.88
// Based on NVVM 20.0.0
//

.version 9.0
.target sm_100
.address_size 64

	// .globl	_Z10CUDA_countPcS_PiS0_S0_

.visible .entry _Z10CUDA_countPcS_PiS0_S0_(
	.param .u64 .ptr .align 1 _Z10CUDA_countPcS_PiS0_S0__param_0,
	.param .u64 .ptr .align 1 _Z10CUDA_countPcS_PiS0_S0__param_1,
	.param .u64 .ptr .align 1 _Z10CUDA_countPcS_PiS0_S0__param_2,
	.param .u64 .ptr .align 1 _Z10CUDA_countPcS_PiS0_S0__param_3,
	.param .u64 .ptr .align 1 _Z10CUDA_countPcS_PiS0_S0__param_4
)
{
	.reg .pred 	%p<5>;
	.reg .b16 	%rs<3>;
	.reg .b32 	%r<11>;
	.reg .b64 	%rd<15>;

	ld.param.u64 	%rd3, [_Z10CUDA_countPcS_PiS0_S0__param_0];
	ld.param.u64 	%rd4, [_Z10CUDA_countPcS_PiS0_S0__param_1];
	ld.param.u64 	%rd6, [_Z10CUDA_countPcS_PiS0_S0__param_2];
	ld.param.u64 	%rd7, [_Z10CUDA_countPcS_PiS0_S0__param_3];
	ld.param.u64 	%rd5, [_Z10CUDA_countPcS_PiS0_S0__param_4];
	cvta.to.global.u64 	%rd8, %rd6;
	cvta.to.global.u64 	%rd9, %rd7;
	mov.u32 	%r1, %tid.x;
	ld.global.u32 	%r2, [%rd9];
	add.s32 	%r5, %r2, %r1;
	ld.global.u32 	%r6, [%rd8];
	setp.gt.s32 	%p1, %r5, %r6;
	@%p1 bra 	$L__BB0_6;
	setp.lt.s32 	%p2, %r2, 1;
	@%p2 bra 	$L__BB0_5;
	cvta.to.global.u64 	%rd1, %rd3;
	cvta.to.global.u64 	%rd2, %rd4;
	mov.b32 	%r10, 0;
	bra.uni 	$L__BB0_4;
$L__BB0_3:
	add.s32 	%r10, %r10, 1;
	setp.ge.s32 	%p4, %r10, %r2;
	@%p4 bra 	$L__BB0_5;
$L__BB0_4:
	add.s32 	%r8, %r10, %r1;
	cvt.u64.u32 	%rd10, %r8;
	add.s64 	%rd11, %rd1, %rd10;
	ld.global.u8 	%rs1, [%rd11];
	cvt.u64.u32 	%rd12, %r10;
	add.s64 	%rd13, %rd2, %rd12;
	ld.global.u8 	%rs2, [%rd13];
	setp.eq.s16 	%p3, %rs1, %rs2;
	@%p3 bra 	$L__BB0_3;
	bra.uni 	$L__BB0_6;
$L__BB0_5:
	cvta.to.global.u64 	%rd14, %rd5;
	atom.global.add.u32 	%r9, [%rd14], 1;
$L__BB0_6:
	ret;

}


// ===== COMPILED SASS (sm_100) =====

	.target	sm_100

	.elftype	@"ET_EXEC"


//--------------------- .note.nv.tkinfo           --------------------------
	.section	.note.nv.tkinfo,"",@"SHT_NOTE"
	.sectionflags	@"SHF_NOTE_NV_TKINFO"
	.tkinfo
        /*0018*/ 	.word	0x00000002
        /*0030*/ 	.string	""
        /*0030*/ 	.string	"ptxas"
        /*0030*/ 	.string	"Cuda compilation tools, release 13.0, V13.0.88"
        /*0030*/ 	.string	"Build cuda_13.0.r13.0/compiler.36424714_0"
        /*0030*/ 	.string	"-arch sm_100 -m 64 "



//--------------------- .note.nv.cuinfo           --------------------------
	.section	.note.nv.cuinfo,"",@"SHT_NOTE"
	.sectionflags	@"SHF_NOTE_NV_CUINFO"
        /*0018*/ 	.short	0x0002
        /*001a*/ 	.short	0x0064
        /*001c*/ 	.short	0x0082
	.zero		2


//--------------------- .nv.info                  --------------------------
	.section	.nv.info,"",@"SHT_CUDA_INFO"
	.align	4


	//----- nvinfo : EIATTR_REGCOUNT
	.align		4
        /*0000*/ 	.byte	0x04, 0x2f
        /*0002*/ 	.short	(.L_1 - .L_0)
	.align		4
.L_0:
        /*0004*/ 	.word	index@(_Z10CUDA_countPcS_PiS0_S0_)
        /*0008*/ 	.word	0x0000000a


	//----- nvinfo : EIATTR_FRAME_SIZE
	.align		4
.L_1:
        /*000c*/ 	.byte	0x04, 0x11
        /*000e*/ 	.short	(.L_3 - .L_2)
	.align		4
.L_2:
        /*0010*/ 	.word	index@(_Z10CUDA_countPcS_PiS0_S0_)
        /*0014*/ 	.word	0x00000000


	//----- nvinfo : EIATTR_MIN_STACK_SIZE
	.align		4
.L_3:
        /*0018*/ 	.byte	0x04, 0x12
        /*001a*/ 	.short	(.L_5 - .L_4)
	.align		4
.L_4:
        /*001c*/ 	.word	index@(_Z10CUDA_countPcS_PiS0_S0_)
        /*0020*/ 	.word	0x00000000
.L_5:


//--------------------- .nv.compat                --------------------------
	.section	.nv.compat,"",@"SHT_CUDA_COMPAT_INFO"
	.align	4
        /*0000*/ 	.byte	0x02, 0x09, 0x00, 0x00, 0x02, 0x02, 0x01, 0x00, 0x02, 0x05, 0x05, 0x00, 0x03, 0x07, 0x01, 0x01
        /*0010*/ 	.byte	0x02, 0x03, 0x00, 0x00, 0x02, 0x06, 0x01, 0x00, 0x04, 0x0b, 0x08, 0x00, 0x09, 0x00, 0x00, 0x00
        /*0020*/ 	.byte	0x00, 0x00, 0x00, 0x00


//--------------------- .nv.info._Z10CUDA_countPcS_PiS0_S0_ --------------------------
	.section	.nv.info._Z10CUDA_countPcS_PiS0_S0_,"",@"SHT_CUDA_INFO"
	.sectionflags	@""
	.align	4


	//----- nvinfo : EIATTR_CUDA_API_VERSION
	.align		4
        /*0000*/ 	.byte	0x04, 0x37
        /*0002*/ 	.short	(.L_7 - .L_6)
.L_6:
        /*0004*/ 	.word	0x00000082


	//----- nvinfo : EIATTR_KPARAM_INFO
	.align		4
.L_7:
        /*0008*/ 	.byte	0x04, 0x17
        /*000a*/ 	.short	(.L_9 - .L_8)
.L_8:
        /*000c*/ 	.word	0x00000000
        /*0010*/ 	.short	0x0004
        /*0012*/ 	.short	0x0020
        /*0014*/ 	.byte	0x00, 0xf5, 0x21, 0x00


	//----- nvinfo : EIATTR_KPARAM_INFO
	.align		4
.L_9:
        /*0018*/ 	.byte	0x04, 0x17
        /*001a*/ 	.short	(.L_11 - .L_10)
.L_10:
        /*001c*/ 	.word	0x00000000
        /*0020*/ 	.short	0x0003
        /*0022*/ 	.short	0x0018
        /*0024*/ 	.byte	0x00, 0xf5, 0x21, 0x00


	//----- nvinfo : EIATTR_KPARAM_INFO
	.align		4
.L_11:
        /*0028*/ 	.byte	0x04, 0x17
        /*002a*/ 	.short	(.L_13 - .L_12)
.L_12:
        /*002c*/ 	.word	0x00000000
        /*0030*/ 	.short	0x0002
        /*0032*/ 	.short	0x0010
        /*0034*/ 	.byte	0x00, 0xf5, 0x21, 0x00


	//----- nvinfo : EIATTR_KPARAM_INFO
	.align		4
.L_13:
        /*0038*/ 	.byte	0x04, 0x17
        /*003a*/ 	.short	(.L_15 - .L_14)
.L_14:
        /*003c*/ 	.word	0x00000000
        /*0040*/ 	.short	0x0001
        /*0042*/ 	.short	0x0008
        /*0044*/ 	.byte	0x00, 0xf5, 0x21, 0x00


	//----- nvinfo : EIATTR_KPARAM_INFO
	.align		4
.L_15:
        /*0048*/ 	.byte	0x04, 0x17
        /*004a*/ 	.short	(.L_17 - .L_16)
.L_16:
        /*004c*/ 	.word	0x00000000
        /*0050*/ 	.short	0x0000
        /*0052*/ 	.short	0x0000
        /*0054*/ 	.byte	0x00, 0xf5, 0x21, 0x00


	//----- nvinfo : EIATTR_SPARSE_MMA_MASK
	.align		4
.L_17:
        /*0058*/ 	.byte	0x03, 0x50
        /*005a*/ 	.short	0x0000


	//----- nvinfo : EIATTR_MAXREG_COUNT
	.align		4
        /*005c*/ 	.byte	0x03, 0x1b
        /*005e*/ 	.short	0x00ff


	//----- nvinfo : EIATTR_MERCURY_ISA_VERSION
	.align		4
        /*0060*/ 	.byte	0x03, 0x5f
        /*0062*/ 	.short	0x0101


	//----- nvinfo : EIATTR_INT_WARP_WIDE_INSTR_OFFSETS
	.align		4
        /*0064*/ 	.byte	0x04, 0x31
        /*0066*/ 	.short	(.L_19 - .L_18)


	//   ....[0]....
.L_18:
        /*0068*/ 	.word	0x000001e0


	//----- nvinfo : EIATTR_VRC_CTA_INIT_COUNT
	.align		4
.L_19:
        /*006c*/ 	.byte	0x02, 0x4a
	.zero		1
	.zero		1


	//----- nvinfo : EIATTR_EXIT_INSTR_OFFSETS
	.align		4
        /*0070*/ 	.byte	0x04, 0x1c
        /*0072*/ 	.short	(.L_21 - .L_20)


	//   ....[0]....
.L_20:
        /*0074*/ 	.word	0x00000090


	//   ....[1]....
        /*0078*/ 	.word	0x00000190


	//   ....[2]....
        /*007c*/ 	.word	0x00000230


	//----- nvinfo : EIATTR_CBANK_PARAM_SIZE
	.align		4
.L_21:
        /*0080*/ 	.byte	0x03, 0x19
        /*0082*/ 	.short	0x0028


	//----- nvinfo : EIATTR_PARAM_CBANK
	.align		4
        /*0084*/ 	.byte	0x04, 0x0a
        /*0086*/ 	.short	(.L_23 - .L_22)
	.align		4
.L_22:
        /*0088*/ 	.word	index@(.nv.constant0._Z10CUDA_countPcS_PiS0_S0_)
        /*008c*/ 	.short	0x0380
        /*008e*/ 	.short	0x0028


	//----- nvinfo : EIATTR_SW_WAR
	.align		4
.L_23:
        /*0090*/ 	.byte	0x04, 0x36
        /*0092*/ 	.short	(.L_25 - .L_24)
.L_24:
        /*0094*/ 	.word	0x00000008
.L_25:


//--------------------- .nv.callgraph             --------------------------
	.section	.nv.callgraph,"",@"SHT_CUDA_CALLGRAPH"
	.align	4
	.sectionentsize	8
	.align		4
        /*0000*/ 	.word	0x00000000
	.align		4
        /*0004*/ 	.word	0xffffffff
	.align		4
        /*0008*/ 	.word	0x00000000
	.align		4
        /*000c*/ 	.word	0xfffffffe
	.align		4
        /*0010*/ 	.word	0x00000000
	.align		4
        /*0014*/ 	.word	0xfffffffd
	.align		4
        /*0018*/ 	.word	0x00000000
	.align		4
        /*001c*/ 	.word	0xfffffffc


//--------------------- .text._Z10CUDA_countPcS_PiS0_S0_ --------------------------
	.section	.text._Z10CUDA_countPcS_PiS0_S0_,"ax",@progbits
	.align	128
        .global         _Z10CUDA_countPcS_PiS0_S0_
        .type           _Z10CUDA_countPcS_PiS0_S0_,@function
        .size           _Z10CUDA_countPcS_PiS0_S0_,(.L_x_3 - _Z10CUDA_countPcS_PiS0_S0_)
        .other          _Z10CUDA_countPcS_PiS0_S0_,@"STO_CUDA_ENTRY STV_DEFAULT"
_Z10CUDA_countPcS_PiS0_S0_:
.text._Z10CUDA_countPcS_PiS0_S0_:
[----:B------:R-:W-:Y:S08]  /*0000*/  LDC R1, c[0x0][0x37c] ;  /* 0x0000df00ff017b82 */ /* 0x000ff00000000800 */
[----:B------:R-:W0:Y:S01]  /*0010*/  LDC.64 R2, c[0x0][0x398] ;  /* 0x0000e600ff027b82 */ /* 0x000e220000000a00 */
[----:B------:R-:W0:Y:S07]  /*0020*/  LDCU.64 UR6, c[0x0][0x358] ;  /* 0x00006b00ff0677ac */ /* 0x000e2e0008000a00 */
[----:B------:R-:W1:Y:S01]  /*0030*/  LDC.64 R4, c[0x0][0x390] ;  /* 0x0000e400ff047b82 */ /* 0x000e620000000a00 */
[----:B0-----:R-:W2:Y:S04]  /*0040*/  LDG.E R0, desc[UR6][R2.64] ;  /* 0x0000000602007981 */ /* 0x001ea8000c1e1900 */
[----:B-1----:R-:W3:Y:S01]  /*0050*/  LDG.E R5, desc[UR6][R4.64] ;  /* 0x0000000604057981 */ /* 0x002ee2000c1e1900 */
[----:B------:R-:W2:Y:S02]  /*0060*/  S2R R7, SR_TID.X ;  /* 0x0000000000077919 */ /* 0x000ea40000002100 */
[----:B--2---:R-:W-:-:S05]  /*0070*/  IMAD.IADD R6, R0, 0x1, R7 ;  /* 0x0000000100067824 */ /* 0x004fca00078e0207 */
[----:B---3--:R-:W-:-:S13]  /*0080*/  ISETP.GT.AND P0, PT, R6, R5, PT ;  /* 0x000000050600720c */ /* 0x008fda0003f04270 */
[----:B------:R-:W-:Y:S05]  /*0090*/  @P0 EXIT ;  /* 0x000000000000094d */ /* 0x000fea0003800000 */
[----:B------:R-:W-:-:S13]  /*00a0*/  ISETP.GE.AND P0, PT, R0, 0x1, PT ;  /* 0x000000010000780c */ /* 0x000fda0003f06270 */
[----:B------:R-:W-:Y:S05]  /*00b0*/  @!P0 BRA `(.L_x_0) ;  /* 0x0000000000408947 */ /* 0x000fea0003800000 */
[----:B------:R-:W0:Y:S01]  /*00c0*/  LDCU.128 UR12, c[0x0][0x380] ;  /* 0x00007000ff0c77ac */ /* 0x000e220008000c00 */
[----:B------:R-:W-:-:S05]  /*00d0*/  UMOV UR4, URZ ;  /* 0x000000ff00047c82 */ /* 0x000fca0008000000 */
.L_x_1:
[----:B0-----:R-:W-:Y:S02]  /*00e0*/  UIADD3 UR5, UP0, UPT, UR4, UR14, URZ ;  /* 0x0000000e04057290 */ /* 0x001fe4000ff1e0ff */
[----:B------:R-:W-:Y:S02]  /*00f0*/  VIADD R2, R7, UR4 ;  /* 0x0000000407027c36 */ /* 0x000fe40008000000 */
[----:B------:R-:W-:-:S03]  /*0100*/  UIADD3.X UR8, UPT, UPT, URZ, UR15, URZ, UP0, !UPT ;  /* 0x0000000fff087290 */ /* 0x000fc600087fe4ff */
[----:B------:R-:W-:Y:S01]  /*0110*/  IADD3 R2, P0, PT, R2, UR12, RZ ;  /* 0x0000000c02027c10 */ /* 0x000fe2000ff1e0ff */
[----:B------:R-:W-:Y:S02]  /*0120*/  IMAD.U32 R4, RZ, RZ, UR5 ;  /* 0x00000005ff047e24 */ /* 0x000fe4000f8e00ff */
[----:B------:R-:W-:Y:S02]  /*0130*/  IMAD.U32 R5, RZ, RZ, UR8 ;  /* 0x00000008ff057e24 */ /* 0x000fe4000f8e00ff */
[----:B------:R-:W-:-:S04]  /*0140*/  IMAD.X R3, RZ, RZ, UR13, P0 ;  /* 0x0000000dff037e24 */ /* 0x000fc800080e06ff */
[----:B------:R-:W2:Y:S04]  /*0150*/  LDG.E.U8 R5, desc[UR6][R4.64] ;  /* 0x0000000604057981 */ /* 0x000ea8000c1e1100 */
[----:B------:R-:W2:Y:S01]  /*0160*/  LDG.E.U8 R2, desc[UR6][R2.64] ;  /* 0x0000000602027981 */ /* 0x000ea2000c1e1100 */
[----:B------:R-:W-:Y:S01]  /*0170*/  UIADD3 UR4, UPT, UPT, UR4, 0x1, URZ ;  /* 0x0000000104047890 */ /* 0x000fe2000fffe0ff */
[----:B--2---:R-:W-:-:S13]  /*0180*/  ISETP.NE.AND P0, PT, R2, R5, PT ;  /* 0x000000050200720c */ /* 0x004fda0003f05270 */
[----:B------:R-:W-:Y:S05]  /*0190*/  @P0 EXIT ;  /* 0x000000000000094d */ /* 0x000fea0003800000 */
[----:B------:R-:W-:-:S13]  /*01a0*/  ISETP.LE.AND P0, PT, R0, UR4, PT ;  /* 0x0000000400007c0c */ /* 0x000fda000bf03270 */
[----:B------:R-:W-:Y:S05]  /*01b0*/  @!P0 BRA `(.L_x_1) ;  /* 0xfffffffc00c88947 */ /* 0x000fea000383ffff */
.L_x_0:
[----:B------:R-:W0:Y:S01]  /*01c0*/  S2R R0, SR_LANEID ;  /* 0x0000000000007919 */ /* 0x000e220000000000 */
[----:B------:R-:W1:Y:S01]  /*01d0*/  LDC.64 R2, c[0x0][0x3a0] ;  /* 0x0000e800ff027b82 */ /* 0x000e620000000a00 */
[----:B------:R-:W-:Y:S02]  /*01e0*/  VOTEU.ANY UR5, UPT, PT ;  /* 0x0000000000057886 */ /* 0x000fe400038e0100 */
[----:B------:R-:W-:Y:S02]  /*01f0*/  UFLO.U32 UR8, UR5 ;  /* 0x00000005000872bd */ /* 0x000fe400080e0000 */
[----:B------:R-:W1:Y:S04]  /*0200*/  POPC R5, UR5 ;  /* 0x0000000500057d09 */ /* 0x000e680008000000 */
[----:B0-----:R-:W-:-:S13]  /*0210*/  ISETP.EQ.U32.AND P0, PT, R0, UR8, PT ;  /* 0x0000000800007c0c */ /* 0x001fda000bf02070 */
[----:B-1----:R-:W-:Y:S01]  /*0220*/  @P0 REDG.E.ADD.STRONG.GPU desc[UR6][R2.64], R5 ;  /* 0x000000050200098e */ /* 0x002fe2000c12e106 */
[----:B------:R-:W-:Y:S05]  /*0230*/  EXIT ;  /* 0x000000000000794d */ /* 0x000fea0003800000 */
.L_x_2:
[----:B------:R-:W-:-:S00]  /*0240*/  BRA `(.L_x_2) ;  /* 0xfffffffc00fc7947 */ /* 0x000fc0000383ffff */
[----:B------:R-:W-:-:S00]  /*0250*/  NOP ;  /* 0x0000000000007918 */ /* 0x000fc00000000000 */
        /* <DEDUP_REMOVED lines=10> */
.L_x_3:


//--------------------- .nv.shared.reserved.0     --------------------------
	.section	.nv.shared.reserved.0,"aw",@nobits
	.weak		__nv_reservedSMEM_offset_0_alias
	.size		__nv_reservedSMEM_offset_0_alias, 0, 64
	.other		__nv_reservedSMEM_offset_0_alias,@"STO_CUDA_RESERVED_SHARED STV_DEFAULT"
__nv_reservedSMEM_offset_0_alias:
	.zero		0
	.zero		64


//--------------------- .nv.constant0._Z10CUDA_countPcS_PiS0_S0_ --------------------------
	.section	.nv.constant0._Z10CUDA_countPcS_PiS0_S0_,"a",@progbits
	.sectionflags	@""
	.align	4
.nv.constant0._Z10CUDA_countPcS_PiS0_S0_:
	.zero		936


//--------------------- SYMBOLS --------------------------

	.type		.nv.reservedSmem.offset0,@object
	.size		.nv.reservedSmem.offset0,0x4
